//
// Generated by NVIDIA NVVM Compiler
//
// Compiler Build ID: CL-36424714
// Cuda compilation tools, release 13.0, V13.0.88
// Based on NVVM 20.0.0
//

.version 9.0
.target sm_100
.address_size 64

	// .globl	_Z6kernelPiS_S_S_ii

.visible .entry _Z6kernelPiS_S_S_ii(
	.param .u64 .ptr .align 1 _Z6kernelPiS_S_S_ii_param_0,
	.param .u64 .ptr .align 1 _Z6kernelPiS_S_S_ii_param_1,
	.param .u64 .ptr .align 1 _Z6kernelPiS_S_S_ii_param_2,
	.param .u64 .ptr .align 1 _Z6kernelPiS_S_S_ii_param_3,
	.param .u32 _Z6kernelPiS_S_S_ii_param_4,
	.param .u32 _Z6kernelPiS_S_S_ii_param_5
)
{
	.reg .pred 	%p<2>;
	.reg .b32 	%r<14>;
	.reg .b64 	%rd<16>;

	ld.param.u64 	%rd1, [_Z6kernelPiS_S_S_ii_param_0];
	ld.param.u64 	%rd2, [_Z6kernelPiS_S_S_ii_param_1];
	ld.param.u64 	%rd3, [_Z6kernelPiS_S_S_ii_param_2];
	ld.param.u64 	%rd4, [_Z6kernelPiS_S_S_ii_param_3];
	ld.param.u32 	%r2, [_Z6kernelPiS_S_S_ii_param_4];
	ld.param.u32 	%r3, [_Z6kernelPiS_S_S_ii_param_5];
	mov.u32 	%r4, %tid.x;
	mov.u32 	%r5, %ctaid.x;
	mov.u32 	%r6, %ntid.x;
	mad.lo.s32 	%r1, %r5, %r6, %r4;
	mul.lo.s32 	%r7, %r3, %r2;
	setp.ge.s32 	%p1, %r1, %r7;
	@%p1 bra 	$L__BB0_2;
	cvta.to.global.u64 	%rd5, %rd1;
	cvta.to.global.u64 	%rd6, %rd2;
	cvta.to.global.u64 	%rd7, %rd3;
	cvta.to.global.u64 	%rd8, %rd4;
	rem.s32 	%r8, %r1, %r2;
	mul.wide.s32 	%rd9, %r8, 4;
	add.s64 	%rd10, %rd5, %rd9;
	ld.global.u32 	%r9, [%rd10];
	rem.s32 	%r10, %r1, %r3;
	mul.wide.s32 	%rd11, %r10, 4;
	add.s64 	%rd12, %rd6, %rd11;
	ld.global.u32 	%r11, [%rd12];
	mul.wide.s32 	%rd13, %r1, 4;
	add.s64 	%rd14, %rd7, %rd13;
	ld.global.u32 	%r12, [%rd14];
	mad.lo.s32 	%r13, %r11, %r9, %r12;
	add.s64 	%rd15, %rd8, %rd13;
	st.global.u32 	[%rd15], %r13;
$L__BB0_2:
	ret;

}


// ===== COMPILED SASS (sm_100) =====

	.target	sm_100

	.elftype	@"ET_EXEC"


//--------------------- .note.nv.tkinfo           --------------------------
	.section	.note.nv.tkinfo,"",@"SHT_NOTE"
	.sectionflags	@"SHF_NOTE_NV_TKINFO"
	.tkinfo
        /*0018*/ 	.word	0x00000002
        /*0030*/ 	.string	""
        /*0030*/ 	.string	"ptxas"
        /*0030*/ 	.string	"Cuda compilation tools, release 13.0, V13.0.88"
        /*0030*/ 	.string	"Build cuda_13.0.r13.0/compiler.36424714_0"
        /*0030*/ 	.string	"-arch sm_100 -m 64 "



//--------------------- .note.nv.cuinfo           --------------------------
	.section	.note.nv.cuinfo,"",@"SHT_NOTE"
	.sectionflags	@"SHF_NOTE_NV_CUINFO"
        /*0018*/ 	.short	0x0002
        /*001a*/ 	.short	0x0064
        /*001c*/ 	.short	0x0082
	.zero		2


//--------------------- .nv.info                  --------------------------
	.section	.nv.info,"",@"SHT_CUDA_INFO"
	.align	4


	//----- nvinfo : EIATTR_REGCOUNT
	.align		4
        /*0000*/ 	.byte	0x04, 0x2f
        /*0002*/ 	.short	(.L_1 - .L_0)
	.align		4
.L_0:
        /*0004*/ 	.word	index@(_Z6kernelPiS_S_S_ii)
        /*0008*/ 	.word	0x00000010


	//----- nvinfo : EIATTR_FRAME_SIZE
	.align		4
.L_1:
        /*000c*/ 	.byte	0x04, 0x11
        /*000e*/ 	.short	(.L_3 - .L_2)
	.align		4
.L_2:
        /*0010*/ 	.word	index@(_Z6kernelPiS_S_S_ii)
        /*0014*/ 	.word	0x00000000


	//----- nvinfo : EIATTR_MIN_STACK_SIZE
	.align		4
.L_3:
        /*0018*/ 	.byte	0x04, 0x12
        /*001a*/ 	.short	(.L_5 - .L_4)
	.align		4
.L_4:
        /*001c*/ 	.word	index@(_Z6kernelPiS_S_S_ii)
        /*0020*/ 	.word	0x00000000
.L_5:


//--------------------- .nv.compat                --------------------------
	.section	.nv.compat,"",@"SHT_CUDA_COMPAT_INFO"
	.align	4
        /*0000*/ 	.byte	0x02, 0x09, 0x00, 0x00, 0x02, 0x02, 0x01, 0x00, 0x02, 0x05, 0x05, 0x00, 0x03, 0x07, 0x01, 0x01
        /*0010*/ 	.byte	0x02, 0x03, 0x00, 0x00, 0x02, 0x06, 0x01, 0x00, 0x04, 0x0b, 0x08, 0x00, 0x09, 0x00, 0x00, 0x00
        /*0020*/ 	.byte	0x00, 0x00, 0x00, 0x00


//--------------------- .nv.info._Z6kernelPiS_S_S_ii --------------------------
	.section	.nv.info._Z6kernelPiS_S_S_ii,"",@"SHT_CUDA_INFO"
	.sectionflags	@""
	.align	4


	//----- nvinfo : EIATTR_CUDA_API_VERSION
	.align		4
        /*0000*/ 	.byte	0x04, 0x37
        /*0002*/ 	.short	(.L_7 - .L_6)
.L_6:
        /*0004*/ 	.word	0x00000082


	//----- nvinfo : EIATTR_KPARAM_INFO
	.align		4
.L_7:
        /*0008*/ 	.byte	0x04, 0x17
        /*000a*/ 	.short	(.L_9 - .L_8)
.L_8:
        /*000c*/ 	.word	0x00000000
        /*0010*/ 	.short	0x0005
        /*0012*/ 	.short	0x0024
        /*0014*/ 	.byte	0x00, 0xf0, 0x11, 0x00


	//----- nvinfo : EIATTR_KPARAM_INFO
	.align		4
.L_9:
        /*0018*/ 	.byte	0x04, 0x17
        /*001a*/ 	.short	(.L_11 - .L_10)
.L_10:
        /*001c*/ 	.word	0x00000000
        /*0020*/ 	.short	0x0004
        /*0022*/ 	.short	0x0020
        /*0024*/ 	.byte	0x00, 0xf0, 0x11, 0x00


	//----- nvinfo : EIATTR_KPARAM_INFO
	.align		4
.L_11:
        /*0028*/ 	.byte	0x04, 0x17
        /*002a*/ 	.short	(.L_13 - .L_12)
.L_12:
        /*002c*/ 	.word	0x00000000
        /*0030*/ 	.short	0x0003
        /*0032*/ 	.short	0x0018
        /*0034*/ 	.byte	0x00, 0xf5, 0x21, 0x00


	//----- nvinfo : EIATTR_KPARAM_INFO
	.align		4
.L_13:
        /*0038*/ 	.byte	0x04, 0x17
        /*003a*/ 	.short	(.L_15 - .L_14)
.L_14:
        /*003c*/ 	.word	0x00000000
        /*0040*/ 	.short	0x0002
        /*0042*/ 	.short	0x0010
        /*0044*/ 	.byte	0x00, 0xf5, 0x21, 0x00


	//----- nvinfo : EIATTR_KPARAM_INFO
	.align		4
.L_15:
        /*0048*/ 	.byte	0x04, 0x17
        /*004a*/ 	.short	(.L_17 - .L_16)
.L_16:
        /*004c*/ 	.word	0x00000000
        /*0050*/ 	.short	0x0001
        /*0052*/ 	.short	0x0008
        /*0054*/ 	.byte	0x00, 0xf5, 0x21, 0x00


	//----- nvinfo : EIATTR_KPARAM_INFO
	.align		4
.L_17:
        /*0058*/ 	.byte	0x04, 0x17
        /*005a*/ 	.short	(.L_19 - .L_18)
.L_18:
        /*005c*/ 	.word	0x00000000
        /*0060*/ 	.short	0x0000
        /*0062*/ 	.short	0x0000
        /*0064*/ 	.byte	0x00, 0xf5, 0x21, 0x00


	//----- nvinfo : EIATTR_SPARSE_MMA_MASK
	.align		4
.L_19:
        /*0068*/ 	.byte	0x03, 0x50
        /*006a*/ 	.short	0x0000


	//----- nvinfo : EIATTR_MAXREG_COUNT
	.align		4
        /*006c*/ 	.byte	0x03, 0x1b
        /*006e*/ 	.short	0x00ff


	//----- nvinfo : EIATTR_MERCURY_ISA_VERSION
	.align		4
        /*0070*/ 	.byte	0x03, 0x5f
        /*0072*/ 	.short	0x0101


	//----- nvinfo : EIATTR_VRC_CTA_INIT_COUNT
	.align		4
        /*0074*/ 	.byte	0x02, 0x4a
	.zero		1
	.zero		1


	//----- nvinfo : EIATTR_EXIT_INSTR_OFFSETS
	.align		4
        /*0078*/ 	.byte	0x04, 0x1c
        /*007a*/ 	.short	(.L_21 - .L_20)


	//   ....[0]....
.L_20:
        /*007c*/ 	.word	0x00000080


	//   ....[1]....
        /*0080*/ 	.word	0x00000400


	//----- nvinfo : EIATTR_CBANK_PARAM_SIZE
	.align		4
.L_21:
        /*0084*/ 	.byte	0x03, 0x19
        /*0086*/ 	.short	0x0028


	//----- nvinfo : EIATTR_PARAM_CBANK
	.align		4
        /*0088*/ 	.byte	0x04, 0x0a
        /*008a*/ 	.short	(.L_23 - .L_22)
	.align		4
.L_22:
        /*008c*/ 	.word	index@(.nv.constant0._Z6kernelPiS_S_S_ii)
        /*0090*/ 	.short	0x0380
        /*0092*/ 	.short	0x0028


	//----- nvinfo : EIATTR_SW_WAR
	.align		4
.L_23:
        /*0094*/ 	.byte	0x04, 0x36
        /*0096*/ 	.short	(.L_25 - .L_24)
.L_24:
        /*0098*/ 	.word	0x00000008
.L_25:


//--------------------- .nv.callgraph             --------------------------
	.section	.nv.callgraph,"",@"SHT_CUDA_CALLGRAPH"
	.align	4
	.sectionentsize	8
	.align		4
        /*0000*/ 	.word	0x00000000
	.align		4
        /*0004*/ 	.word	0xffffffff
	.align		4
        /*0008*/ 	.word	0x00000000
	.align		4
        /*000c*/ 	.word	0xfffffffe
	.align		4
        /*0010*/ 	.word	0x00000000
	.align		4
        /*0014*/ 	.word	0xfffffffd
	.align		4
        /*0018*/ 	.word	0x00000000
	.align		4
        /*001c*/ 	.word	0xfffffffc


//--------------------- .text._Z6kernelPiS_S_S_ii --------------------------
	.section	.text._Z6kernelPiS_S_S_ii,"ax",@progbits
	.align	128
        .global         _Z6kernelPiS_S_S_ii
        .type           _Z6kernelPiS_S_S_ii,@function
        .size           _Z6kernelPiS_S_S_ii,(.L_x_1 - _Z6kernelPiS_S_S_ii)
        .other          _Z6kernelPiS_S_S_ii,@"STO_CUDA_ENTRY STV_DEFAULT"
_Z6kernelPiS_S_S_ii:
.text._Z6kernelPiS_S_S_ii:
[----:B------:R-:W-:Y:S01]  /*0000*/  LDC R1, c[0x0][0x37c] ;  /* 0x0000df00ff017b82 */ /* 0x000fe20000000800 */
[----:B------:R-:W0:Y:S07]  /*0010*/  S2R R0, SR_TID.X ;  /* 0x0000000000007919 */ /* 0x000e2e0000002100 */
[----:B------:R-:W0:Y:S08]  /*0020*/  S2UR UR4, SR_CTAID.X ;  /* 0x00000000000479c3 */ /* 0x000e300000002500 */
[----:B------:R-:W0:Y:S08]  /*0030*/  LDC R5, c[0x0][0x360] ;  /* 0x0000d800ff057b82 */ /* 0x000e300000000800 */
[----:B------:R-:W1:Y:S01]  /*0040*/  LDC.64 R2, c[0x0][0x3a0] ;  /* 0x0000e800ff027b82 */ /* 0x000e620000000a00 */
[----:B0-----:R-:W-:-:S02]  /*0050*/  IMAD R0, R5, UR4, R0 ;  /* 0x0000000405007c24 */ /* 0x001fc4000f8e0200 */
[----:B-1----:R-:W-:-:S05]  /*0060*/  IMAD R5, R3, R2, RZ ;  /* 0x0000000203057224 */ /* 0x002fca00078e02ff */
[----:B------:R-:W-:-:S13]  /*0070*/  ISETP.GE.AND P0, PT, R0, R5, PT ;  /* 0x000000050000720c */ /* 0x000fda0003f06270 */
[----:B------:R-:W-:Y:S05]  /*0080*/  @P0 EXIT ;  /* 0x000000000000094d */ /* 0x000fea0003800000 */
[----:B------:R-:W-:Y:S01]  /*0090*/  IABS R4, R2 ;  /* 0x0000000200047213 */ /* 0x000fe20000000000 */
[----:B------:R-:W0:Y:S01]  /*00a0*/  LDCU.64 UR4, c[0x0][0x358] ;  /* 0x00006b00ff0477ac */ /* 0x000e220008000a00 */
[----:B------:R-:W-:Y:S02]  /*00b0*/  IABS R5, R3 ;  /* 0x0000000300057213 */ /* 0x000fe40000000000 */
[----:B------:R-:W1:Y:S01]  /*00c0*/  I2F.RP R10, R4 ;  /* 0x00000004000a7306 */ /* 0x000e620000209400 */
[----:B------:R-:W-:-:S07]  /*00d0*/  ISETP.NE.AND P3, PT, R3, RZ, PT ;  /* 0x000000ff0300720c */ /* 0x000fce0003f65270 */
[----:B------:R-:W2:Y:S08]  /*00e0*/  I2F.RP R11, R5 ;  /* 0x00000005000b7306 */ /* 0x000eb00000209400 */
[----:B-1----:R-:W1:Y:S08]  /*00f0*/  MUFU.RCP R10, R10 ;  /* 0x0000000a000a7308 */ /* 0x002e700000001000 */
[----:B--2---:R-:W2:Y:S01]  /*0100*/  MUFU.RCP R11, R11 ;  /* 0x0000000b000b7308 */ /* 0x004ea20000001000 */
[----:B-1----:R-:W-:-:S02]  /*0110*/  IADD3 R8, PT, PT, R10, 0xffffffe, RZ ;  /* 0x0ffffffe0a087810 */ /* 0x002fc40007ffe0ff */
[----:B------:R-:W-:-:S05]  /*0120*/  IABS R10, R0 ;  /* 0x00000000000a7213 */ /* 0x000fca0000000000 */
[----:B------:R1:W3:Y:S01]  /*0130*/  F2I.FTZ.U32.TRUNC.NTZ R9, R8 ;  /* 0x0000000800097305 */ /* 0x0002e2000021f000 */
[----:B--2---:R-:W-:-:S07]  /*0140*/  VIADD R6, R11, 0xffffffe ;  /* 0x0ffffffe0b067836 */ /* 0x004fce0000000000 */
[----:B------:R2:W4:Y:S01]  /*0150*/  F2I.FTZ.U32.TRUNC.NTZ R7, R6 ;  /* 0x0000000600077305 */ /* 0x000522000021f000 */
[----:B-1----:R-:W-:Y:S01]  /*0160*/  HFMA2 R8, -RZ, RZ, 0, 0 ;  /* 0x00000000ff087431 */ /* 0x002fe200000001ff */
[----:B---3--:R-:W-:Y:S02]  /*0170*/  IADD3 R13, PT, PT, RZ, -R9, RZ ;  /* 0x80000009ff0d7210 */ /* 0x008fe40007ffe0ff */
[----:B--2---:R-:W-:-:S03]  /*0180*/  MOV R6, RZ ;  /* 0x000000ff00067202 */ /* 0x004fc60000000f00 */
[----:B------:R-:W-:Y:S02]  /*0190*/  IMAD R13, R13, R4, RZ ;  /* 0x000000040d0d7224 */ /* 0x000fe400078e02ff */
[----:B----4-:R-:W-:Y:S02]  /*01a0*/  IMAD.MOV R12, RZ, RZ, -R7 ;  /* 0x000000ffff0c7224 */ /* 0x010fe400078e0a07 */
[----:B------:R-:W-:-:S04]  /*01b0*/  IMAD.HI.U32 R8, R9, R13, R8 ;  /* 0x0000000d09087227 */ /* 0x000fc800078e0008 */
[----:B------:R-:W-:Y:S02]  /*01c0*/  IMAD.MOV.U32 R9, RZ, RZ, R10 ;  /* 0x000000ffff097224 */ /* 0x000fe400078e000a */
[----:B------:R-:W-:Y:S02]  /*01d0*/  IMAD R11, R12, R5, RZ ;  /* 0x000000050c0b7224 */ /* 0x000fe400078e02ff */
[----:B------:R-:W-:-:S04]  /*01e0*/  IMAD.HI.U32 R8, R8, R9, RZ ;  /* 0x0000000908087227 */ /* 0x000fc800078e00ff */
[----:B------:R-:W-:Y:S02]  /*01f0*/  IMAD.HI.U32 R6, R7, R11, R6 ;  /* 0x0000000b07067227 */ /* 0x000fe400078e0006 */
[----:B------:R-:W1:Y:S02]  /*0200*/  LDC.64 R10, c[0x0][0x388] ;  /* 0x0000e200ff0a7b82 */ /* 0x000e640000000a00 */
[----:B------:R-:W-:Y:S02]  /*0210*/  IMAD.MOV R8, RZ, RZ, -R8 ;  /* 0x000000ffff087224 */ /* 0x000fe400078e0a08 */
[----:B------:R-:W-:-:S04]  /*0220*/  IMAD.HI.U32 R6, R6, R9, RZ ;  /* 0x0000000906067227 */ /* 0x000fc800078e00ff */
[----:B------:R-:W-:Y:S01]  /*0230*/  IMAD R13, R4, R8, R9 ;  /* 0x00000008040d7224 */ /* 0x000fe200078e0209 */
[----:B------:R-:W-:-:S04]  /*0240*/  IADD3 R6, PT, PT, -R6, RZ, RZ ;  /* 0x000000ff06067210 */ /* 0x000fc80007ffe1ff */
[----:B------:R-:W-:Y:S01]  /*0250*/  ISETP.GT.U32.AND P0, PT, R4, R13, PT ;  /* 0x0000000d0400720c */ /* 0x000fe20003f04070 */
[C---:B------:R-:W-:Y:S02]  /*0260*/  IMAD R12, R5.reuse, R6, R9 ;  /* 0x00000006050c7224 */ /* 0x040fe400078e0209 */
[----:B------:R-:W2:Y:S03]  /*0270*/  LDC.64 R6, c[0x0][0x390] ;  /* 0x0000e400ff067b82 */ /* 0x000ea60000000a00 */
[----:B------:R-:W-:-:S05]  /*0280*/  ISETP.GT.U32.AND P1, PT, R5, R12, PT ;  /* 0x0000000c0500720c */ /* 0x000fca0003f24070 */
[----:B------:R-:W3:Y:S02]  /*0290*/  LDC.64 R8, c[0x0][0x380] ;  /* 0x0000e000ff087b82 */ /* 0x000ee40000000a00 */
[----:B------:R-:W-:-:S05]  /*02a0*/  @!P0 IMAD.IADD R13, R13, 0x1, -R4 ;  /* 0x000000010d0d8824 */ /* 0x000fca00078e0a04 */
[----:B------:R-:W-:Y:S02]  /*02b0*/  ISETP.GT.U32.AND P2, PT, R4, R13, PT ;  /* 0x0000000d0400720c */ /* 0x000fe40003f44070 */
[----:B------:R-:W-:Y:S02]  /*02c0*/  @!P1 IADD3 R12, PT, PT, R12, -R5, RZ ;  /* 0x800000050c0c9210 */ /* 0x000fe40007ffe0ff */
[C---:B------:R-:W-:Y:S02]  /*02d0*/  ISETP.GE.AND P1, PT, R0.reuse, RZ, PT ;  /* 0x000000ff0000720c */ /* 0x040fe40003f26270 */
[----:B------:R-:W-:Y:S01]  /*02e0*/  ISETP.GT.U32.AND P0, PT, R5, R12, PT ;  /* 0x0000000c0500720c */ /* 0x000fe20003f04070 */
[----:B--2---:R-:W-:-:S06]  /*02f0*/  IMAD.WIDE R6, R0, 0x4, R6 ;  /* 0x0000000400067825 */ /* 0x004fcc00078e0206 */
[----:B------:R-:W-:Y:S02]  /*0300*/  @!P2 IADD3 R13, PT, PT, R13, -R4, RZ ;  /* 0x800000040d0da210 */ /* 0x000fe40007ffe0ff */
[----:B------:R-:W-:Y:S01]  /*0310*/  ISETP.NE.AND P2, PT, R2, RZ, PT ;  /* 0x000000ff0200720c */ /* 0x000fe20003f45270 */
[----:B0-----:R-:W2:Y:S01]  /*0320*/  LDG.E R7, desc[UR4][R6.64] ;  /* 0x0000000406077981 */ /* 0x001ea2000c1e1900 */
[----:B------:R-:W-:Y:S02]  /*0330*/  @!P1 IADD3 R13, PT, PT, -R13, RZ, RZ ;  /* 0x000000ff0d0d9210 */ /* 0x000fe40007ffe1ff */
[----:B------:R-:W-:-:S05]  /*0340*/  @!P0 IMAD.IADD R12, R12, 0x1, -R5 ;  /* 0x000000010c0c8824 */ /* 0x000fca00078e0a05 */
[----:B------:R-:W-:Y:S02]  /*0350*/  @!P1 IADD3 R12, PT, PT, -R12, RZ, RZ ;  /* 0x000000ff0c0c9210 */ /* 0x000fe40007ffe1ff */
[----:B------:R-:W-:Y:S02]  /*0360*/  @!P3 LOP3.LUT R12, RZ, R3, RZ, 0x33, !PT ;  /* 0x00000003ff0cb212 */ /* 0x000fe400078e33ff */
[----:B------:R-:W-:-:S03]  /*0370*/  @!P2 LOP3.LUT R13, RZ, R2, RZ, 0x33, !PT ;  /* 0x00000002ff0da212 */ /* 0x000fc600078e33ff */
[----:B-1----:R-:W-:-:S04]  /*0380*/  IMAD.WIDE R4, R12, 0x4, R10 ;  /* 0x000000040c047825 */ /* 0x002fc800078e020a */
[----:B---3--:R-:W-:Y:S02]  /*0390*/  IMAD.WIDE R2, R13, 0x4, R8 ;  /* 0x000000040d027825 */ /* 0x008fe400078e0208 */
[----:B------:R-:W2:Y:S01]  /*03a0*/  LDG.E R4, desc[UR4][R4.64] ;  /* 0x0000000404047981 */ /* 0x000ea2000c1e1900 */
[----:B------:R-:W0:Y:S03]  /*03b0*/  LDC.64 R8, c[0x0][0x398] ;  /* 0x0000e600ff087b82 */ /* 0x000e260000000a00 */
[----:B------:R-:W2:Y:S01]  /*03c0*/  LDG.E R2, desc[UR4][R2.64] ;  /* 0x0000000402027981 */ /* 0x000ea2000c1e1900 */
[----:B0-----:R-:W-:-:S04]  /*03d0*/  IMAD.WIDE R8, R0, 0x4, R8 ;  /* 0x0000000400087825 */ /* 0x001fc800078e0208 */
[----:B--2---:R-:W-:-:S05]  /*03e0*/  IMAD R11, R2, R4, R7 ;  /* 0x00000004020b7224 */ /* 0x004fca00078e0207 */
[----:B------:R-:W-:Y:S01]  /*03f0*/  STG.E desc[UR4][R8.64], R11 ;  /* 0x0000000b08007986 */ /* 0x000fe2000c101904 */
[----:B------:R-:W-:Y:S05]  /*0400*/  EXIT ;  /* 0x000000000000794d */ /* 0x000fea0003800000 */
.L_x_0:
[----:B------:R-:W-:-:S00]  /*0410*/  BRA `(.L_x_0) ;  /* 0xfffffffc00fc7947 */ /* 0x000fc0000383ffff */
[----:B------:R-:W-:-:S00]  /*0420*/  NOP ;  /* 0x0000000000007918 */ /* 0x000fc00000000000 */
        /* <DEDUP_REMOVED lines=13> */
.L_x_1:


//--------------------- .nv.shared.reserved.0     --------------------------
	.section	.nv.shared.reserved.0,"aw",@nobits
	.weak		__nv_reservedSMEM_offset_0_alias
	.size		__nv_reservedSMEM_offset_0_alias, 0, 64
	.other		__nv_reservedSMEM_offset_0_alias,@"STO_CUDA_RESERVED_SHARED STV_DEFAULT"
__nv_reservedSMEM_offset_0_alias:
	.zero		0
	.zero		64


//--------------------- .nv.constant0._Z6kernelPiS_S_S_ii --------------------------
	.section	.nv.constant0._Z6kernelPiS_S_S_ii,"a",@progbits
	.sectionflags	@""
	.align	4
.nv.constant0._Z6kernelPiS_S_S_ii:
	.zero		936


//--------------------- SYMBOLS --------------------------

	.type		.nv.reservedSmem.offset0,@object
	.size		.nv.reservedSmem.offset0,0x4
